//
// Generated by NVIDIA NVVM Compiler
//
// Compiler Build ID: CL-36424714
// Cuda compilation tools, release 13.0, V13.0.88
// Based on NVVM 20.0.0
//

.version 9.0
.target sm_100
.address_size 64

	// .globl	_Z6mulmatPfS_S_ii
.extern .shared .align 16 .b8 s[];

.visible .entry _Z6mulmatPfS_S_ii(
	.param .u64 .ptr .align 1 _Z6mulmatPfS_S_ii_param_0,
	.param .u64 .ptr .align 1 _Z6mulmatPfS_S_ii_param_1,
	.param .u64 .ptr .align 1 _Z6mulmatPfS_S_ii_param_2,
	.param .u32 _Z6mulmatPfS_S_ii_param_3,
	.param .u32 _Z6mulmatPfS_S_ii_param_4
)
{
	.reg .pred 	%p<11>;
	.reg .b32 	%r<95>;
	.reg .b32 	%f<88>;
	.reg .b64 	%rd<13>;

	ld.param.u64 	%rd3, [_Z6mulmatPfS_S_ii_param_0];
	ld.param.u64 	%rd4, [_Z6mulmatPfS_S_ii_param_1];
	ld.param.u64 	%rd5, [_Z6mulmatPfS_S_ii_param_2];
	ld.param.u32 	%r30, [_Z6mulmatPfS_S_ii_param_3];
	ld.param.u32 	%r31, [_Z6mulmatPfS_S_ii_param_4];
	mov.u32 	%r32, %ntid.x;
	mov.u32 	%r33, %ctaid.x;
	mov.u32 	%r1, %tid.x;
	mad.lo.s32 	%r2, %r32, %r33, %r1;
	mov.u32 	%r34, %ntid.y;
	mov.u32 	%r35, %ctaid.y;
	mov.u32 	%r3, %tid.y;
	mad.lo.s32 	%r4, %r34, %r35, %r3;
	setp.lt.s32 	%p1, %r30, 1;
	mov.f32 	%f86, 0f00000000;
	@%p1 bra 	$L__BB0_15;
	mul.lo.s32 	%r37, %r31, %r31;
	shl.b32 	%r38, %r37, 2;
	mov.u32 	%r39, s;
	add.s32 	%r5, %r39, %r38;
	mad.lo.s32 	%r6, %r30, %r2, %r3;
	mul.lo.s32 	%r7, %r31, %r1;
	and.b32  	%r8, %r31, 7;
	and.b32  	%r9, %r31, 3;
	and.b32  	%r10, %r31, 2147483640;
	and.b32  	%r11, %r31, 1;
	neg.s32 	%r12, %r10;
	shl.b32 	%r40, %r3, 2;
	add.s32 	%r41, %r38, %r40;
	add.s32 	%r13, %r39, %r41;
	shl.b32 	%r14, %r31, 5;
	shl.b32 	%r15, %r31, 2;
	cvta.to.global.u64 	%rd1, %rd3;
	cvta.to.global.u64 	%rd2, %rd4;
	mov.f32 	%f86, 0f00000000;
	mov.b32 	%r88, 0;
$L__BB0_2:
	setp.lt.s32 	%p2, %r31, 1;
	add.s32 	%r42, %r6, %r88;
	mul.wide.u32 	%rd6, %r42, 4;
	add.s64 	%rd7, %rd1, %rd6;
	ld.global.f32 	%f17, [%rd7];
	add.s32 	%r43, %r7, %r3;
	shl.b32 	%r44, %r43, 2;
	mov.u32 	%r45, s;
	add.s32 	%r46, %r45, %r44;
	st.shared.f32 	[%r46], %f17;
	add.s32 	%r47, %r88, %r1;
	mad.lo.s32 	%r48, %r47, %r30, %r4;
	mul.wide.u32 	%rd8, %r48, 4;
	add.s64 	%rd9, %rd2, %rd8;
	ld.global.f32 	%f18, [%rd9];
	add.s32 	%r49, %r5, %r44;
	st.shared.f32 	[%r49], %f18;
	bar.sync 	0;
	@%p2 bra 	$L__BB0_14;
	setp.lt.u32 	%p3, %r31, 8;
	mov.b32 	%r93, 0;
	@%p3 bra 	$L__BB0_6;
	shl.b32 	%r51, %r7, 2;
	add.s32 	%r53, %r51, %r45;
	add.s32 	%r89, %r53, 16;
	mov.u32 	%r90, %r13;
	mov.u32 	%r91, %r12;
$L__BB0_5:
	.pragma "nounroll";
	ld.shared.f32 	%f20, [%r89+-16];
	ld.shared.f32 	%f21, [%r90];
	mul.rn.f32 	%f22, %f20, %f21;
	add.rn.f32 	%f23, %f86, %f22;
	ld.shared.f32 	%f24, [%r89+-12];
	add.s32 	%r54, %r90, %r15;
	ld.shared.f32 	%f25, [%r54];
	mul.rn.f32 	%f26, %f24, %f25;
	add.rn.f32 	%f27, %f23, %f26;
	ld.shared.f32 	%f28, [%r89+-8];
	add.s32 	%r55, %r54, %r15;
	ld.shared.f32 	%f29, [%r55];
	mul.rn.f32 	%f30, %f28, %f29;
	add.rn.f32 	%f31, %f27, %f30;
	ld.shared.f32 	%f32, [%r89+-4];
	add.s32 	%r56, %r55, %r15;
	ld.shared.f32 	%f33, [%r56];
	mul.rn.f32 	%f34, %f32, %f33;
	add.rn.f32 	%f35, %f31, %f34;
	ld.shared.f32 	%f36, [%r89];
	add.s32 	%r57, %r56, %r15;
	ld.shared.f32 	%f37, [%r57];
	mul.rn.f32 	%f38, %f36, %f37;
	add.rn.f32 	%f39, %f35, %f38;
	ld.shared.f32 	%f40, [%r89+4];
	add.s32 	%r58, %r57, %r15;
	ld.shared.f32 	%f41, [%r58];
	mul.rn.f32 	%f42, %f40, %f41;
	add.rn.f32 	%f43, %f39, %f42;
	ld.shared.f32 	%f44, [%r89+8];
	add.s32 	%r59, %r58, %r15;
	ld.shared.f32 	%f45, [%r59];
	mul.rn.f32 	%f46, %f44, %f45;
	add.rn.f32 	%f47, %f43, %f46;
	ld.shared.f32 	%f48, [%r89+12];
	add.s32 	%r60, %r59, %r15;
	ld.shared.f32 	%f49, [%r60];
	mul.rn.f32 	%f50, %f48, %f49;
	add.rn.f32 	%f86, %f47, %f50;
	add.s32 	%r91, %r91, 8;
	add.s32 	%r90, %r90, %r14;
	add.s32 	%r89, %r89, 32;
	setp.ne.s32 	%p4, %r91, 0;
	mov.u32 	%r93, %r10;
	@%p4 bra 	$L__BB0_5;
$L__BB0_6:
	setp.eq.s32 	%p5, %r8, 0;
	@%p5 bra 	$L__BB0_14;
	add.s32 	%r61, %r8, -1;
	setp.lt.u32 	%p6, %r61, 3;
	@%p6 bra 	$L__BB0_9;
	add.s32 	%r62, %r93, %r7;
	shl.b32 	%r63, %r62, 2;
	mov.u32 	%r64, s;
	add.s32 	%r65, %r64, %r63;
	ld.shared.f32 	%f52, [%r65];
	mad.lo.s32 	%r66, %r93, %r31, %r3;
	shl.b32 	%r67, %r66, 2;
	add.s32 	%r68, %r5, %r67;
	ld.shared.f32 	%f53, [%r68];
	mul.rn.f32 	%f54, %f52, %f53;
	add.rn.f32 	%f55, %f86, %f54;
	ld.shared.f32 	%f56, [%r65+4];
	add.s32 	%r69, %r68, %r15;
	ld.shared.f32 	%f57, [%r69];
	mul.rn.f32 	%f58, %f56, %f57;
	add.rn.f32 	%f59, %f55, %f58;
	ld.shared.f32 	%f60, [%r65+8];
	add.s32 	%r70, %r69, %r15;
	ld.shared.f32 	%f61, [%r70];
	mul.rn.f32 	%f62, %f60, %f61;
	add.rn.f32 	%f63, %f59, %f62;
	ld.shared.f32 	%f64, [%r65+12];
	add.s32 	%r71, %r70, %r15;
	ld.shared.f32 	%f65, [%r71];
	mul.rn.f32 	%f66, %f64, %f65;
	add.rn.f32 	%f86, %f63, %f66;
	add.s32 	%r93, %r93, 4;
$L__BB0_9:
	setp.eq.s32 	%p7, %r9, 0;
	@%p7 bra 	$L__BB0_14;
	setp.eq.s32 	%p8, %r9, 1;
	@%p8 bra 	$L__BB0_12;
	add.s32 	%r72, %r93, %r7;
	shl.b32 	%r73, %r72, 2;
	mov.u32 	%r74, s;
	add.s32 	%r75, %r74, %r73;
	ld.shared.f32 	%f68, [%r75];
	mad.lo.s32 	%r76, %r93, %r31, %r3;
	shl.b32 	%r77, %r76, 2;
	add.s32 	%r78, %r5, %r77;
	ld.shared.f32 	%f69, [%r78];
	mul.rn.f32 	%f70, %f68, %f69;
	add.rn.f32 	%f71, %f86, %f70;
	ld.shared.f32 	%f72, [%r75+4];
	add.s32 	%r79, %r78, %r15;
	ld.shared.f32 	%f73, [%r79];
	mul.rn.f32 	%f74, %f72, %f73;
	add.rn.f32 	%f86, %f71, %f74;
	add.s32 	%r93, %r93, 2;
$L__BB0_12:
	setp.eq.s32 	%p9, %r11, 0;
	@%p9 bra 	$L__BB0_14;
	add.s32 	%r80, %r93, %r7;
	shl.b32 	%r81, %r80, 2;
	mov.u32 	%r82, s;
	add.s32 	%r83, %r82, %r81;
	ld.shared.f32 	%f75, [%r83];
	mad.lo.s32 	%r84, %r93, %r31, %r3;
	shl.b32 	%r85, %r84, 2;
	add.s32 	%r86, %r5, %r85;
	ld.shared.f32 	%f76, [%r86];
	mul.rn.f32 	%f77, %f75, %f76;
	add.rn.f32 	%f86, %f86, %f77;
$L__BB0_14:
	bar.sync 	0;
	add.s32 	%r88, %r88, %r31;
	setp.lt.s32 	%p10, %r88, %r30;
	@%p10 bra 	$L__BB0_2;
$L__BB0_15:
	cvta.to.global.u64 	%rd10, %rd5;
	mad.lo.s32 	%r87, %r30, %r2, %r4;
	mul.wide.s32 	%rd11, %r87, 4;
	add.s64 	%rd12, %rd10, %rd11;
	st.global.f32 	[%rd12], %f86;
	ret;

}


// ===== COMPILED SASS (sm_100) =====

	.target	sm_100

	.elftype	@"ET_EXEC"


//--------------------- .note.nv.tkinfo           --------------------------
	.section	.note.nv.tkinfo,"",@"SHT_NOTE"
	.sectionflags	@"SHF_NOTE_NV_TKINFO"
	.tkinfo
        /*0018*/ 	.word	0x00000002
        /*0030*/ 	.string	""
        /*0030*/ 	.string	"ptxas"
        /*0030*/ 	.string	"Cuda compilation tools, release 13.0, V13.0.88"
        /*0030*/ 	.string	"Build cuda_13.0.r13.0/compiler.36424714_0"
        /*0030*/ 	.string	"-arch sm_100 -m 64 "



//--------------------- .note.nv.cuinfo           --------------------------
	.section	.note.nv.cuinfo,"",@"SHT_NOTE"
	.sectionflags	@"SHF_NOTE_NV_CUINFO"
        /*0018*/ 	.short	0x0002
        /*001a*/ 	.short	0x0064
        /*001c*/ 	.short	0x0082
	.zero		2


//--------------------- .nv.info                  --------------------------
	.section	.nv.info,"",@"SHT_CUDA_INFO"
	.align	4


	//----- nvinfo : EIATTR_REGCOUNT
	.align		4
        /*0000*/ 	.byte	0x04, 0x2f
        /*0002*/ 	.short	(.L_1 - .L_0)
	.align		4
.L_0:
        /*0004*/ 	.word	index@(_Z6mulmatPfS_S_ii)
        /*0008*/ 	.word	0x00000020


	//----- nvinfo : EIATTR_FRAME_SIZE
	.align		4
.L_1:
        /*000c*/ 	.byte	0x04, 0x11
        /*000e*/ 	.short	(.L_3 - .L_2)
	.align		4
.L_2:
        /*0010*/ 	.word	index@(_Z6mulmatPfS_S_ii)
        /*0014*/ 	.word	0x00000000


	//----- nvinfo : EIATTR_MIN_STACK_SIZE
	.align		4
.L_3:
        /*0018*/ 	.byte	0x04, 0x12
        /*001a*/ 	.short	(.L_5 - .L_4)
	.align		4
.L_4:
        /*001c*/ 	.word	index@(_Z6mulmatPfS_S_ii)
        /*0020*/ 	.word	0x00000000
.L_5:


//--------------------- .nv.compat                --------------------------
	.section	.nv.compat,"",@"SHT_CUDA_COMPAT_INFO"
	.align	4
        /*0000*/ 	.byte	0x02, 0x09, 0x00, 0x00, 0x02, 0x02, 0x01, 0x00, 0x02, 0x05, 0x05, 0x00, 0x03, 0x07, 0x01, 0x01
        /*0010*/ 	.byte	0x02, 0x03, 0x00, 0x00, 0x02, 0x06, 0x01, 0x00, 0x04, 0x0b, 0x08, 0x00, 0x09, 0x00, 0x00, 0x00
        /*0020*/ 	.byte	0x00, 0x00, 0x00, 0x00


//--------------------- .nv.info._Z6mulmatPfS_S_ii --------------------------
	.section	.nv.info._Z6mulmatPfS_S_ii,"",@"SHT_CUDA_INFO"
	.sectionflags	@""
	.align	4


	//----- nvinfo : EIATTR_CUDA_API_VERSION
	.align		4
        /*0000*/ 	.byte	0x04, 0x37
        /*0002*/ 	.short	(.L_7 - .L_6)
.L_6:
        /*0004*/ 	.word	0x00000082


	//----- nvinfo : EIATTR_KPARAM_INFO
	.align		4
.L_7:
        /*0008*/ 	.byte	0x04, 0x17
        /*000a*/ 	.short	(.L_9 - .L_8)
.L_8:
        /*000c*/ 	.word	0x00000000
        /*0010*/ 	.short	0x0004
        /*0012*/ 	.short	0x001c
        /*0014*/ 	.byte	0x00, 0xf0, 0x11, 0x00


	//----- nvinfo : EIATTR_KPARAM_INFO
	.align		4
.L_9:
        /*0018*/ 	.byte	0x04, 0x17
        /*001a*/ 	.short	(.L_11 - .L_10)
.L_10:
        /*001c*/ 	.word	0x00000000
        /*0020*/ 	.short	0x0003
        /*0022*/ 	.short	0x0018
        /*0024*/ 	.byte	0x00, 0xf0, 0x11, 0x00


	//----- nvinfo : EIATTR_KPARAM_INFO
	.align		4
.L_11:
        /*0028*/ 	.byte	0x04, 0x17
        /*002a*/ 	.short	(.L_13 - .L_12)
.L_12:
        /*002c*/ 	.word	0x00000000
        /*0030*/ 	.short	0x0002
        /*0032*/ 	.short	0x0010
        /*0034*/ 	.byte	0x00, 0xf5, 0x21, 0x00


	//----- nvinfo : EIATTR_KPARAM_INFO
	.align		4
.L_13:
        /*0038*/ 	.byte	0x04, 0x17
        /*003a*/ 	.short	(.L_15 - .L_14)
.L_14:
        /*003c*/ 	.word	0x00000000
        /*0040*/ 	.short	0x0001
        /*0042*/ 	.short	0x0008
        /*0044*/ 	.byte	0x00, 0xf5, 0x21, 0x00


	//----- nvinfo : EIATTR_KPARAM_INFO
	.align		4
.L_15:
        /*0048*/ 	.byte	0x04, 0x17
        /*004a*/ 	.short	(.L_17 - .L_16)
.L_16:
        /*004c*/ 	.word	0x00000000
        /*0050*/ 	.short	0x0000
        /*0052*/ 	.short	0x0000
        /*0054*/ 	.byte	0x00, 0xf5, 0x21, 0x00


	//----- nvinfo : EIATTR_SPARSE_MMA_MASK
	.align		4
.L_17:
        /*0058*/ 	.byte	0x03, 0x50
        /*005a*/ 	.short	0x0000


	//----- nvinfo : EIATTR_MAXREG_COUNT
	.align		4
        /*005c*/ 	.byte	0x03, 0x1b
        /*005e*/ 	.short	0x00ff


	//----- nvinfo : EIATTR_NUM_BARRIERS
	.align		4
        /*0060*/ 	.byte	0x02, 0x4c
        /*0062*/ 	.byte	0x01
	.zero		1


	//----- nvinfo : EIATTR_MERCURY_ISA_VERSION
	.align		4
        /*0064*/ 	.byte	0x03, 0x5f
        /*0066*/ 	.short	0x0101


	//----- nvinfo : EIATTR_VRC_CTA_INIT_COUNT
	.align		4
        /*0068*/ 	.byte	0x02, 0x4a
	.zero		1
	.zero		1


	//----- nvinfo : EIATTR_EXIT_INSTR_OFFSETS
	.align		4
        /*006c*/ 	.byte	0x04, 0x1c
        /*006e*/ 	.short	(.L_19 - .L_18)


	//   ....[0]....
.L_18:
        /*0070*/ 	.word	0x00000aa0


	//----- nvinfo : EIATTR_CBANK_PARAM_SIZE
	.align		4
.L_19:
        /*0074*/ 	.byte	0x03, 0x19
        /*0076*/ 	.short	0x0020


	//----- nvinfo : EIATTR_PARAM_CBANK
	.align		4
        /*0078*/ 	.byte	0x04, 0x0a
        /*007a*/ 	.short	(.L_21 - .L_20)
	.align		4
.L_20:
        /*007c*/ 	.word	index@(.nv.constant0._Z6mulmatPfS_S_ii)
        /*0080*/ 	.short	0x0380
        /*0082*/ 	.short	0x0020


	//----- nvinfo : EIATTR_SW_WAR
	.align		4
.L_21:
        /*0084*/ 	.byte	0x04, 0x36
        /*0086*/ 	.short	(.L_23 - .L_22)
.L_22:
        /*0088*/ 	.word	0x00000008
.L_23:


//--------------------- .nv.callgraph             --------------------------
	.section	.nv.callgraph,"",@"SHT_CUDA_CALLGRAPH"
	.align	4
	.sectionentsize	8
	.align		4
        /*0000*/ 	.word	0x00000000
	.align		4
        /*0004*/ 	.word	0xffffffff
	.align		4
        /*0008*/ 	.word	0x00000000
	.align		4
        /*000c*/ 	.word	0xfffffffe
	.align		4
        /*0010*/ 	.word	0x00000000
	.align		4
        /*0014*/ 	.word	0xfffffffd
	.align		4
        /*0018*/ 	.word	0x00000000
	.align		4
        /*001c*/ 	.word	0xfffffffc


//--------------------- .text._Z6mulmatPfS_S_ii   --------------------------
	.section	.text._Z6mulmatPfS_S_ii,"ax",@progbits
	.align	128
        .global         _Z6mulmatPfS_S_ii
        .type           _Z6mulmatPfS_S_ii,@function
        .size           _Z6mulmatPfS_S_ii,(.L_x_8 - _Z6mulmatPfS_S_ii)
        .other          _Z6mulmatPfS_S_ii,@"STO_CUDA_ENTRY STV_DEFAULT"
_Z6mulmatPfS_S_ii:
.text._Z6mulmatPfS_S_ii:
[----:B------:R-:W-:Y:S01]  /*0000*/  LDC R1, c[0x0][0x37c] ;  /* 0x0000df00ff017b82 */ /* 0x000fe20000000800 */
[----:B------:R-:W0:Y:S01]  /*0010*/  LDCU UR6, c[0x0][0x398] ;  /* 0x00007300ff0677ac */ /* 0x000e220008000800 */
[----:B------:R-:W1:Y:S01]  /*0020*/  S2R R5, SR_CTAID.X ;  /* 0x0000000000057919 */ /* 0x000e620000002500 */
[----:B------:R-:W-:Y:S01]  /*0030*/  HFMA2 R10, -RZ, RZ, 0, 0 ;  /* 0x00000000ff0a7431 */ /* 0x000fe200000001ff */
[----:B------:R-:W1:Y:S01]  /*0040*/  LDCU UR4, c[0x0][0x360] ;  /* 0x00006c00ff0477ac */ /* 0x000e620008000800 */
[----:B------:R-:W1:Y:S01]  /*0050*/  S2R R0, SR_TID.X ;  /* 0x0000000000007919 */ /* 0x000e620000002100 */
[----:B------:R-:W2:Y:S01]  /*0060*/  LDCU UR5, c[0x0][0x364] ;  /* 0x00006c80ff0577ac */ /* 0x000ea20008000800 */
[----:B------:R-:W2:Y:S01]  /*0070*/  S2R R7, SR_CTAID.Y ;  /* 0x0000000000077919 */ /* 0x000ea20000002600 */
[----:B------:R-:W3:Y:S01]  /*0080*/  LDCU.64 UR12, c[0x0][0x358] ;  /* 0x00006b00ff0c77ac */ /* 0x000ee20008000a00 */
[----:B------:R-:W2:Y:S01]  /*0090*/  S2R R4, SR_TID.Y ;  /* 0x0000000000047919 */ /* 0x000ea20000002200 */
[----:B0-----:R-:W-:-:S04]  /*00a0*/  MOV R2, UR6 ;  /* 0x0000000600027c02 */ /* 0x001fc80008000f00 */
[----:B------:R-:W-:Y:S01]  /*00b0*/  ISETP.GE.AND P0, PT, R2, 0x1, PT ;  /* 0x000000010200780c */ /* 0x000fe20003f06270 */
[----:B-1----:R-:W-:Y:S02]  /*00c0*/  IMAD R5, R5, UR4, R0 ;  /* 0x0000000405057c24 */ /* 0x002fe4000f8e0200 */
[----:B--2---:R-:W-:-:S10]  /*00d0*/  IMAD R7, R7, UR5, R4 ;  /* 0x0000000507077c24 */ /* 0x004fd4000f8e0204 */
[----:B---3--:R-:W-:Y:S05]  /*00e0*/  @!P0 BRA `(.L_x_0) ;  /* 0x00000008005c8947 */ /* 0x008fea0003800000 */
[----:B------:R-:W0:Y:S01]  /*00f0*/  LDCU UR11, c[0x0][0x39c] ;  /* 0x00007380ff0b77ac */ /* 0x000e220008000800 */
[----:B------:R-:W1:Y:S01]  /*0100*/  S2UR UR6, SR_CgaCtaId ;  /* 0x00000000000679c3 */ /* 0x000e620000008800 */
[----:B------:R-:W-:Y:S01]  /*0110*/  IMAD R6, R5, R2, R4 ;  /* 0x0000000205067224 */ /* 0x000fe200078e0204 */
[----:B------:R-:W-:Y:S01]  /*0120*/  MOV R10, RZ ;  /* 0x000000ff000a7202 */ /* 0x000fe20000000f00 */
[----:B------:R-:W-:Y:S01]  /*0130*/  UMOV UR5, 0x400 ;  /* 0x0000040000057882 */ /* 0x000fe20000000000 */
[----:B------:R-:W-:Y:S01]  /*0140*/  MOV R9, RZ ;  /* 0x000000ff00097202 */ /* 0x000fe20000000f00 */
[----:B0-----:R-:W-:Y:S02]  /*0150*/  UIMAD UR4, UR11, UR11, URZ ;  /* 0x0000000b0b0472a4 */ /* 0x001fe4000f8e02ff */
[----:B------:R-:W-:Y:S01]  /*0160*/  IMAD R11, R0, UR11, RZ ;  /* 0x0000000b000b7c24 */ /* 0x000fe2000f8e02ff */
[----:B------:R-:W-:Y:S02]  /*0170*/  ULOP3.LUT UR9, UR11, 0x7, URZ, 0xc0, !UPT ;  /* 0x000000070b097892 */ /* 0x000fe4000f8ec0ff */
[----:B------:R-:W-:-:S02]  /*0180*/  USHF.L.U32 UR4, UR4, 0x2, URZ ;  /* 0x0000000204047899 */ /* 0x000fc400080006ff */
[----:B------:R-:W-:Y:S02]  /*0190*/  ULOP3.LUT UR10, UR11, 0x3, URZ, 0xc0, !UPT ;  /* 0x000000030b0a7892 */ /* 0x000fe4000f8ec0ff */
[----:B-1----:R-:W-:Y:S02]  /*01a0*/  ULEA UR5, UR6, UR5, 0x18 ;  /* 0x0000000506057291 */ /* 0x002fe4000f8ec0ff */
[----:B------:R-:W-:Y:S01]  /*01b0*/  LEA R8, R4, UR4, 0x2 ;  /* 0x0000000404087c11 */ /* 0x000fe2000f8e10ff */
[----:B------:R-:W-:Y:S02]  /*01c0*/  ULOP3.LUT UR6, UR11, 0x7ffffff8, URZ, 0xc0, !UPT ;  /* 0x7ffffff80b067892 */ /* 0x000fe4000f8ec0ff */
[----:B------:R-:W-:Y:S02]  /*01d0*/  UIADD3 UR8, UPT, UPT, UR4, UR5, URZ ;  /* 0x0000000504087290 */ /* 0x000fe4000fffe0ff */
[----:B------:R-:W-:Y:S01]  /*01e0*/  IADD3 R8, PT, PT, R8, UR5, RZ ;  /* 0x0000000508087c10 */ /* 0x000fe2000fffe0ff */
[----:B------:R-:W-:-:S12]  /*01f0*/  UIADD3 UR7, UPT, UPT, -UR6, URZ, URZ ;  /* 0x000000ff06077290 */ /* 0x000fd8000fffe1ff */
.L_x_6:
[----:B0-----:R-:W0:Y:S01]  /*0200*/  LDC.64 R2, c[0x0][0x398] ;  /* 0x0000e600ff027b82 */ /* 0x001e220000000a00 */
[-C--:B------:R-:W-:Y:S02]  /*0210*/  IADD3 R16, PT, PT, R0, R9.reuse, RZ ;  /* 0x0000000900107210 */ /* 0x080fe40007ffe0ff */
[----:B------:R-:W-:-:S05]  /*0220*/  IADD3 R17, PT, PT, R6, R9, RZ ;  /* 0x0000000906117210 */ /* 0x000fca0007ffe0ff */
[----:B------:R-:W1:Y:S08]  /*0230*/  LDC.64 R14, c[0x0][0x380] ;  /* 0x0000e000ff0e7b82 */ /* 0x000e700000000a00 */
[----:B------:R-:W2:Y:S01]  /*0240*/  LDC.64 R12, c[0x0][0x388] ;  /* 0x0000e200ff0c7b82 */ /* 0x000ea20000000a00 */
[----:B0-----:R-:W-:Y:S02]  /*0250*/  IMAD R19, R16, R2, R7 ;  /* 0x0000000210137224 */ /* 0x001fe400078e0207 */
[----:B-1----:R-:W-:-:S06]  /*0260*/  IMAD.WIDE.U32 R14, R17, 0x4, R14 ;  /* 0x00000004110e7825 */ /* 0x002fcc00078e000e */
[----:B------:R-:W3:Y:S01]  /*0270*/  LDG.E R14, desc[UR12][R14.64] ;  /* 0x0000000c0e0e7981 */ /* 0x000ee2000c1e1900 */
[----:B--2---:R-:W-:-:S06]  /*0280*/  IMAD.WIDE.U32 R12, R19, 0x4, R12 ;  /* 0x00000004130c7825 */ /* 0x004fcc00078e000c */
[----:B------:R-:W2:Y:S01]  /*0290*/  LDG.E R12, desc[UR12][R12.64] ;  /* 0x0000000c0c0c7981 */ /* 0x000ea2000c1e1900 */
[----:B------:R-:W0:Y:S01]  /*02a0*/  S2UR UR5, SR_CgaCtaId ;  /* 0x00000000000579c3 */ /* 0x000e220000008800 */
[----:B------:R-:W-:Y:S01]  /*02b0*/  UMOV UR4, 0x400 ;  /* 0x0000040000047882 */ /* 0x000fe20000000000 */
[----:B------:R-:W-:Y:S02]  /*02c0*/  ISETP.GE.AND P1, PT, R3, 0x1, PT ;  /* 0x000000010300780c */ /* 0x000fe40003f26270 */
[----:B------:R-:W-:-:S04]  /*02d0*/  IADD3 R16, PT, PT, R11, R4, RZ ;  /* 0x000000040b107210 */ /* 0x000fc80007ffe0ff */
[----:B------:R-:W-:Y:S02]  /*02e0*/  LEA R19, R16, UR8, 0x2 ;  /* 0x0000000810137c11 */ /* 0x000fe4000f8e10ff */
[----:B------:R-:W-:Y:S01]  /*02f0*/  IADD3 R9, PT, PT, R9, R3, RZ ;  /* 0x0000000309097210 */ /* 0x000fe20007ffe0ff */
[----:B0-----:R-:W-:-:S06]  /*0300*/  ULEA UR5, UR5, UR4, 0x18 ;  /* 0x0000000405057291 */ /* 0x001fcc000f8ec0ff */
[----:B------:R-:W-:Y:S02]  /*0310*/  LEA R17, R16, UR5, 0x2 ;  /* 0x0000000510117c11 */ /* 0x000fe4000f8e10ff */
[----:B------:R-:W-:-:S03]  /*0320*/  ISETP.GE.AND P0, PT, R9, R2, PT ;  /* 0x000000020900720c */ /* 0x000fc60003f06270 */
[----:B---3--:R0:W-:Y:S04]  /*0330*/  STS [R17], R14 ;  /* 0x0000000e11007388 */ /* 0x0081e80000000800 */
[----:B--2---:R0:W-:Y:S01]  /*0340*/  STS [R19], R12 ;  /* 0x0000000c13007388 */ /* 0x0041e20000000800 */
[----:B------:R-:W-:Y:S06]  /*0350*/  BAR.SYNC.DEFER_BLOCKING 0x0 ;  /* 0x0000000000007b1d */ /* 0x000fec0000010000 */
[----:B------:R-:W-:Y:S05]  /*0360*/  @!P1 BRA `(.L_x_1) ;  /* 0x0000000400b49947 */ /* 0x000fea0003800000 */
[----:B------:R-:W-:Y:S01]  /*0370*/  ISETP.GE.U32.AND P1, PT, R3, 0x8, PT ;  /* 0x000000080300780c */ /* 0x000fe20003f26070 */
[----:B------:R-:W-:-:S12]  /*0380*/  UMOV UR4, URZ ;  /* 0x000000ff00047c82 */ /* 0x000fd80008000000 */
[----:B------:R-:W-:Y:S05]  /*0390*/  @!P1 BRA `(.L_x_2) ;  /* 0x0000000000c49947 */ /* 0x000fea0003800000 */
[----:B------:R-:W-:Y:S01]  /*03a0*/  LEA R13, R11, UR5, 0x2 ;  /* 0x000000050b0d7c11 */ /* 0x000fe2000f8e10ff */
[----:B------:R-:W-:Y:S01]  /*03b0*/  UMOV UR4, UR7 ;  /* 0x0000000700047c82 */ /* 0x000fe20008000000 */
[----:B0-----:R-:W-:Y:S02]  /*03c0*/  MOV R12, R8 ;  /* 0x00000008000c7202 */ /* 0x001fe40000000f00 */
[----:B------:R-:W-:-:S07]  /*03d0*/  IADD3 R13, PT, PT, R13, 0x10, RZ ;  /* 0x000000100d0d7810 */ /* 0x000fce0007ffe0ff */
.L_x_3:
[----:B------:R-:W-:Y:S01]  /*03e0*/  LDS R22, [R13+-0x10] ;  /* 0xfffff0000d167984 */ /* 0x000fe20000000800 */
[C---:B------:R-:W-:Y:S01]  /*03f0*/  LEA R24, R3.reuse, R12, 0x2 ;  /* 0x0000000c03187211 */ /* 0x040fe200078e10ff */
[----:B------:R-:W-:Y:S02]  /*0400*/  UIADD3 UR4, UPT, UPT, UR4, 0x8, URZ ;  /* 0x0000000804047890 */ /* 0x000fe4000fffe0ff */
[----:B------:R0:W1:Y:S01]  /*0410*/  LDS R23, [R12] ;  /* 0x000000000c177984 */ /* 0x0000620000000800 */
[C---:B------:R-:W-:Y:S01]  /*0420*/  LEA R26, R3.reuse, R24, 0x2 ;  /* 0x00000018031a7211 */ /* 0x040fe200078e10ff */
[----:B------:R-:W-:Y:S02]  /*0430*/  UISETP.NE.AND UP0, UPT, UR4, URZ, UPT ;  /* 0x000000ff0400728c */ /* 0x000fe4000bf05270 */
[----:B------:R-:W-:Y:S01]  /*0440*/  LDS R20, [R13+-0xc] ;  /* 0xfffff4000d147984 */ /* 0x000fe20000000800 */
[----:B------:R-:W-:-:S03]  /*0450*/  LEA R28, R3, R26, 0x2 ;  /* 0x0000001a031c7211 */ /* 0x000fc600078e10ff */
[----:B------:R-:W2:Y:S01]  /*0460*/  LDS R21, [R24] ;  /* 0x0000000018157984 */ /* 0x000ea20000000800 */
[C---:B------:R-:W-:Y:S02]  /*0470*/  LEA R19, R3.reuse, R28, 0x2 ;  /* 0x0000001c03137211 */ /* 0x040fe400078e10ff */
[C---:B0-----:R-:W-:Y:S01]  /*0480*/  LEA R12, R3.reuse, R12, 0x5 ;  /* 0x0000000c030c7211 */ /* 0x041fe200078e28ff */
[----:B------:R-:W-:Y:S01]  /*0490*/  LDS R14, [R13+-0x8] ;  /* 0xfffff8000d0e7984 */ /* 0x000fe20000000800 */
[----:B------:R-:W-:-:S03]  /*04a0*/  LEA R29, R3, R19, 0x2 ;  /* 0x00000013031d7211 */ /* 0x000fc600078e10ff */
[----:B------:R0:W3:Y:S04]  /*04b0*/  LDS R15, [R26] ;  /* 0x000000001a0f7984 */ /* 0x0000e80000000800 */
[----:B------:R-:W-:Y:S04]  /*04c0*/  LDS R16, [R13+-0x4] ;  /* 0xfffffc000d107984 */ /* 0x000fe80000000800 */
[----:B------:R4:W5:Y:S01]  /*04d0*/  LDS R17, [R28] ;  /* 0x000000001c117984 */ /* 0x0009620000000800 */
[----:B0-----:R-:W-:-:S03]  /*04e0*/  LEA R26, R3, R29, 0x2 ;  /* 0x0000001d031a7211 */ /* 0x001fc600078e10ff */
[----:B------:R-:W-:Y:S04]  /*04f0*/  LDS R18, [R13] ;  /* 0x000000000d127984 */ /* 0x000fe80000000800 */
[----:B------:R-:W0:Y:S01]  /*0500*/  LDS R19, [R19] ;  /* 0x0000000013137984 */ /* 0x000e220000000800 */
[----:B----4-:R-:W-:Y:S01]  /*0510*/  LEA R28, R3, R26, 0x2 ;  /* 0x0000001a031c7211 */ /* 0x010fe200078e10ff */
[----:B-1----:R-:W-:Y:S02]  /*0520*/  FMUL R25, R22, R23 ;  /* 0x0000001716197220 */ /* 0x002fe40000400000 */
[----:B------:R-:W-:Y:S02]  /*0530*/  LDS R22, [R29] ;  /* 0x000000001d167984 */ /* 0x000fe40000000800 */
[----:B------:R-:W-:-:S02]  /*0540*/  FADD R24, R25, R10 ;  /* 0x0000000a19187221 */ /* 0x000fc40000000000 */
[----:B------:R-:W1:Y:S01]  /*0550*/  LDS R23, [R13+0x4] ;  /* 0x000004000d177984 */ /* 0x000e620000000800 */
[----:B--2---:R-:W-:-:S03]  /*0560*/  FMUL R27, R20, R21 ;  /* 0x00000015141b7220 */ /* 0x004fc60000400000 */
[----:B------:R-:W-:Y:S01]  /*0570*/  LDS R10, [R26] ;  /* 0x000000001a0a7984 */ /* 0x000fe20000000800 */
[----:B------:R-:W-:-:S03]  /*0580*/  FADD R24, R24, R27 ;  /* 0x0000001b18187221 */ /* 0x000fc60000000000 */
[----:B------:R-:W2:Y:S01]  /*0590*/  LDS R25, [R13+0x8] ;  /* 0x000008000d197984 */ /* 0x000ea20000000800 */
[----:B---3--:R-:W-:-:S03]  /*05a0*/  FMUL R15, R14, R15 ;  /* 0x0000000f0e0f7220 */ /* 0x008fc60000400000 */
[----:B------:R-:W-:Y:S01]  /*05b0*/  LDS R20, [R28] ;  /* 0x000000001c147984 */ /* 0x000fe20000000800 */
[----:B------:R-:W-:-:S03]  /*05c0*/  FADD R15, R24, R15 ;  /* 0x0000000f180f7221 */ /* 0x000fc60000000000 */
[----:B------:R3:W4:Y:S01]  /*05d0*/  LDS R21, [R13+0xc] ;  /* 0x00000c000d157984 */ /* 0x0007220000000800 */
[----:B-----5:R-:W-:-:S04]  /*05e0*/  FMUL R16, R16, R17 ;  /* 0x0000001110107220 */ /* 0x020fc80000400000 */
[----:B------:R-:W-:Y:S01]  /*05f0*/  FADD R15, R15, R16 ;  /* 0x000000100f0f7221 */ /* 0x000fe20000000000 */
[----:B---3--:R-:W-:Y:S01]  /*0600*/  IADD3 R13, PT, PT, R13, 0x20, RZ ;  /* 0x000000200d0d7810 */ /* 0x008fe20007ffe0ff */
[----:B0-----:R-:W-:-:S04]  /*0610*/  FMUL R18, R18, R19 ;  /* 0x0000001312127220 */ /* 0x001fc80000400000 */
[----:B------:R-:W-:Y:S01]  /*0620*/  FADD R15, R15, R18 ;  /* 0x000000120f0f7221 */ /* 0x000fe20000000000 */
[----:B-1----:R-:W-:-:S04]  /*0630*/  FMUL R22, R23, R22 ;  /* 0x0000001617167220 */ /* 0x002fc80000400000 */
[----:B------:R-:W-:Y:S01]  /*0640*/  FADD R15, R15, R22 ;  /* 0x000000160f0f7221 */ /* 0x000fe20000000000 */
[----:B--2---:R-:W-:-:S04]  /*0650*/  FMUL R10, R25, R10 ;  /* 0x0000000a190a7220 */ /* 0x004fc80000400000 */
[----:B------:R-:W-:Y:S01]  /*0660*/  FADD R10, R15, R10 ;  /* 0x0000000a0f0a7221 */ /* 0x000fe20000000000 */
[----:B----4-:R-:W-:-:S04]  /*0670*/  FMUL R21, R21, R20 ;  /* 0x0000001415157220 */ /* 0x010fc80000400000 */
[----:B------:R-:W-:Y:S01]  /*0680*/  FADD R10, R10, R21 ;  /* 0x000000150a0a7221 */ /* 0x000fe20000000000 */
[----:B------:R-:W-:Y:S06]  /*0690*/  BRA.U UP0, `(.L_x_3) ;  /* 0xfffffffd00507547 */ /* 0x000fec000b83ffff */
[----:B------:R-:W-:-:S05]  /*06a0*/  UMOV UR4, UR6 ;  /* 0x0000000600047c82 */ /* 0x000fca0008000000 */
.L_x_2:
[----:B------:R-:W-:-:S09]  /*06b0*/  UISETP.NE.AND UP0, UPT, UR9, URZ, UPT ;  /* 0x000000ff0900728c */ /* 0x000fd2000bf05270 */
[----:B------:R-:W-:Y:S05]  /*06c0*/  BRA.U !UP0, `(.L_x_1) ;  /* 0x0000000108dc7547 */ /* 0x000fea000b800000 */
[----:B------:R-:W-:Y:S02]  /*06d0*/  UIADD3 UR11, UPT, UPT, UR9, -0x1, URZ ;  /* 0xffffffff090b7890 */ /* 0x000fe4000fffe0ff */
[----:B------:R-:W-:Y:S02]  /*06e0*/  UISETP.NE.AND UP1, UPT, UR10, URZ, UPT ;  /* 0x000000ff0a00728c */ /* 0x000fe4000bf25270 */
[----:B------:R-:W-:-:S09]  /*06f0*/  UISETP.GE.U32.AND UP0, UPT, UR11, 0x3, UPT ;  /* 0x000000030b00788c */ /* 0x000fd2000bf06070 */
[----:B------:R-:W-:Y:S05]  /*0700*/  BRA.U !UP0, `(.L_x_4) ;  /* 0x0000000108607547 */ /* 0x000fea000b800000 */
[----:B------:R-:W-:Y:S01]  /*0710*/  IMAD R13, R3, UR4, R4 ;  /* 0x00000004030d7c24 */ /* 0x000fe2000f8e0204 */
[----:B0-----:R-:W-:Y:S01]  /*0720*/  IADD3 R12, PT, PT, R11, UR4, RZ ;  /* 0x000000040b0c7c10 */ /* 0x001fe2000fffe0ff */
[----:B------:R-:W-:-:S03]  /*0730*/  UIADD3 UR4, UPT, UPT, UR4, 0x4, URZ ;  /* 0x0000000404047890 */ /* 0x000fc6000fffe0ff */
[----:B------:R-:W-:Y:S02]  /*0740*/  LEA R14, R13, UR8, 0x2 ;  /* 0x000000080d0e7c11 */ /* 0x000fe4000f8e10ff */
[----:B------:R-:W-:Y:S02]  /*0750*/  LEA R12, R12, UR5, 0x2 ;  /* 0x000000050c0c7c11 */ /* 0x000fe4000f8e10ff */
[C---:B------:R-:W-:Y:S01]  /*0760*/  LEA R18, R3.reuse, R14, 0x2 ;  /* 0x0000000e03127211 */ /* 0x040fe200078e10ff */
[----:B------:R-:W-:Y:S03]  /*0770*/  LDS R16, [R14] ;  /* 0x000000000e107984 */ /* 0x000fe60000000800 */
[C---:B------:R-:W-:Y:S01]  /*0780*/  LEA R22, R3.reuse, R18, 0x2 ;  /* 0x0000001203167211 */ /* 0x040fe200078e10ff */
[----:B------:R-:W0:Y:S03]  /*0790*/  LDS R13, [R12] ;  /* 0x000000000c0d7984 */ /* 0x000e260000000800 */
[----:B------:R-:W-:Y:S01]  /*07a0*/  LEA R21, R3, R22, 0x2 ;  /* 0x0000001603157211 */ /* 0x000fe200078e10ff */
[----:B------:R-:W-:Y:S04]  /*07b0*/  LDS R15, [R12+0x4] ;  /* 0x000004000c0f7984 */ /* 0x000fe80000000800 */
[----:B------:R-:W1:Y:S04]  /*07c0*/  LDS R20, [R18] ;  /* 0x0000000012147984 */ /* 0x000e680000000800 */
[----:B------:R-:W-:Y:S04]  /*07d0*/  LDS R17, [R12+0x8] ;  /* 0x000008000c117984 */ /* 0x000fe80000000800 */
[----:B------:R-:W2:Y:S04]  /*07e0*/  LDS R24, [R22] ;  /* 0x0000000016187984 */ /* 0x000ea80000000800 */
[----:B------:R-:W-:Y:S04]  /*07f0*/  LDS R19, [R12+0xc] ;  /* 0x00000c000c137984 */ /* 0x000fe80000000800 */
[----:B------:R-:W3:Y:S01]  /*0800*/  LDS R26, [R21] ;  /* 0x00000000151a7984 */ /* 0x000ee20000000800 */
[----:B0-----:R-:W-:-:S04]  /*0810*/  FMUL R13, R13, R16 ;  /* 0x000000100d0d7220 */ /* 0x001fc80000400000 */
[----:B------:R-:W-:Y:S01]  /*0820*/  FADD R13, R10, R13 ;  /* 0x0000000d0a0d7221 */ /* 0x000fe20000000000 */
[----:B-1----:R-:W-:-:S04]  /*0830*/  FMUL R20, R15, R20 ;  /* 0x000000140f147220 */ /* 0x002fc80000400000 */
[----:B------:R-:W-:Y:S01]  /*0840*/  FADD R13, R13, R20 ;  /* 0x000000140d0d7221 */ /* 0x000fe20000000000 */
[----:B--2---:R-:W-:-:S04]  /*0850*/  FMUL R24, R17, R24 ;  /* 0x0000001811187220 */ /* 0x004fc80000400000 */
[----:B------:R-:W-:Y:S01]  /*0860*/  FADD R13, R13, R24 ;  /* 0x000000180d0d7221 */ /* 0x000fe20000000000 */
[----:B---3--:R-:W-:-:S04]  /*0870*/  FMUL R26, R19, R26 ;  /* 0x0000001a131a7220 */ /* 0x008fc80000400000 */
[----:B------:R-:W-:-:S07]  /*0880*/  FADD R10, R13, R26 ;  /* 0x0000001a0d0a7221 */ /* 0x000fce0000000000 */
.L_x_4:
[----:B------:R-:W-:Y:S05]  /*0890*/  BRA.U !UP1, `(.L_x_1) ;  /* 0x0000000109687547 */ /* 0x000fea000b800000 */
[----:B------:R-:W-:Y:S01]  /*08a0*/  UISETP.NE.AND UP0, UPT, UR10, 0x1, UPT ;  /* 0x000000010a00788c */ /* 0x000fe2000bf05270 */
[----:B------:R-:W-:-:S08]  /*08b0*/  LOP3.LUT P1, RZ, R3, 0x1, RZ, 0xc0, !PT ;  /* 0x0000000103ff7812 */ /* 0x000fd0000782c0ff */
[----:B------:R-:W-:Y:S05]  /*08c0*/  BRA.U !UP0, `(.L_x_5) ;  /* 0x0000000108387547 */ /* 0x000fea000b800000 */
[----:B------:R-:W-:Y:S01]  /*08d0*/  IMAD R13, R3, UR4, R4 ;  /* 0x00000004030d7c24 */ /* 0x000fe2000f8e0204 */
[----:B0-----:R-:W-:Y:S01]  /*08e0*/  IADD3 R12, PT, PT, R11, UR4, RZ ;  /* 0x000000040b0c7c10 */ /* 0x001fe2000fffe0ff */
[----:B------:R-:W-:-:S03]  /*08f0*/  UIADD3 UR4, UPT, UPT, UR4, 0x2, URZ ;  /* 0x0000000204047890 */ /* 0x000fc6000fffe0ff */
[----:B------:R-:W-:Y:S02]  /*0900*/  LEA R12, R12, UR5, 0x2 ;  /* 0x000000050c0c7c11 */ /* 0x000fe4000f8e10ff */
[----:B------:R-:W-:-:S03]  /*0910*/  LEA R14, R13, UR8, 0x2 ;  /* 0x000000080d0e7c11 */ /* 0x000fc6000f8e10ff */
[----:B------:R-:W-:Y:S01]  /*0920*/  LDS R13, [R12] ;  /* 0x000000000c0d7984 */ /* 0x000fe20000000800 */
[----:B------:R-:W-:-:S03]  /*0930*/  LEA R17, R3, R14, 0x2 ;  /* 0x0000000e03117211 */ /* 0x000fc600078e10ff */
[----:B------:R-:W0:Y:S04]  /*0940*/  LDS R16, [R14] ;  /* 0x000000000e107984 */ /* 0x000e280000000800 */
[----:B------:R-:W-:Y:S04]  /*0950*/  LDS R15, [R12+0x4] ;  /* 0x000004000c0f7984 */ /* 0x000fe80000000800 */
[----:B------:R-:W1:Y:S01]  /*0960*/  LDS R18, [R17] ;  /* 0x0000000011127984 */ /* 0x000e620000000800 */
[----:B0-----:R-:W-:-:S04]  /*0970*/  FMUL R13, R13, R16 ;  /* 0x000000100d0d7220 */ /* 0x001fc80000400000 */
[----:B------:R-:W-:Y:S01]  /*0980*/  FADD R10, R10, R13 ;  /* 0x0000000d0a0a7221 */ /* 0x000fe20000000000 */
[----:B-1----:R-:W-:-:S04]  /*0990*/  FMUL R15, R15, R18 ;  /* 0x000000120f0f7220 */ /* 0x002fc80000400000 */
[----:B------:R-:W-:-:S07]  /*09a0*/  FADD R10, R10, R15 ;  /* 0x0000000f0a0a7221 */ /* 0x000fce0000000000 */
.L_x_5:
[----:B------:R-:W-:Y:S05]  /*09b0*/  @!P1 BRA `(.L_x_1) ;  /* 0x0000000000209947 */ /* 0x000fea0003800000 */
[----:B0-----:R-:W-:Y:S01]  /*09c0*/  IMAD R12, R3, UR4, R4 ;  /* 0x00000004030c7c24 */ /* 0x001fe2000f8e0204 */
[----:B------:R-:W-:-:S04]  /*09d0*/  IADD3 R3, PT, PT, R11, UR4, RZ ;  /* 0x000000040b037c10 */ /* 0x000fc8000fffe0ff */
[----:B------:R-:W-:Y:S02]  /*09e0*/  LEA R3, R3, UR5, 0x2 ;  /* 0x0000000503037c11 */ /* 0x000fe4000f8e10ff */
[----:B------:R-:W-:-:S04]  /*09f0*/  LEA R12, R12, UR8, 0x2 ;  /* 0x000000080c0c7c11 */ /* 0x000fc8000f8e10ff */
[----:B------:R-:W-:Y:S04]  /*0a00*/  LDS R3, [R3] ;  /* 0x0000000003037984 */ /* 0x000fe80000000800 */
[----:B------:R-:W0:Y:S02]  /*0a10*/  LDS R12, [R12] ;  /* 0x000000000c0c7984 */ /* 0x000e240000000800 */
[----:B0-----:R-:W-:-:S04]  /*0a20*/  FMUL R13, R3, R12 ;  /* 0x0000000c030d7220 */ /* 0x001fc80000400000 */
[----:B------:R-:W-:-:S07]  /*0a30*/  FADD R10, R10, R13 ;  /* 0x0000000d0a0a7221 */ /* 0x000fce0000000000 */
.L_x_1:
[----:B------:R-:W-:Y:S06]  /*0a40*/  BAR.SYNC.DEFER_BLOCKING 0x0 ;  /* 0x0000000000007b1d */ /* 0x000fec0000010000 */
[----:B------:R-:W-:Y:S05]  /*0a50*/  @!P0 BRA `(.L_x_6) ;  /* 0xfffffff400e88947 */ /* 0x000fea000383ffff */
.L_x_0:
[----:B------:R-:W1:Y:S01]  /*0a60*/  LDC.64 R8, c[0x0][0x390] ;  /* 0x0000e400ff087b82 */ /* 0x000e620000000a00 */
[----:B------:R-:W-:-:S04]  /*0a70*/  IMAD R3, R5, R2, R7 ;  /* 0x0000000205037224 */ /* 0x000fc800078e0207 */
[----:B-1----:R-:W-:-:S05]  /*0a80*/  IMAD.WIDE R2, R3, 0x4, R8 ;  /* 0x0000000403027825 */ /* 0x002fca00078e0208 */
[----:B------:R-:W-:Y:S01]  /*0a90*/  STG.E desc[UR12][R2.64], R10 ;  /* 0x0000000a02007986 */ /* 0x000fe2000c10190c */
[----:B------:R-:W-:Y:S05]  /*0aa0*/  EXIT ;  /* 0x000000000000794d */ /* 0x000fea0003800000 */
.L_x_7:
[----:B------:R-:W-:-:S00]  /*0ab0*/  BRA `(.L_x_7) ;  /* 0xfffffffc00fc7947 */ /* 0x000fc0000383ffff */
[----:B------:R-:W-:-:S00]  /*0ac0*/  NOP ;  /* 0x0000000000007918 */ /* 0x000fc00000000000 */
        /* <DEDUP_REMOVED lines=11> */
.L_x_8:


//--------------------- .nv.shared._Z6mulmatPfS_S_ii --------------------------
	.section	.nv.shared._Z6mulmatPfS_S_ii,"aw",@nobits
	.sectionflags	@""
	.align	16
	.zero		1024


//--------------------- .nv.shared.reserved.0     --------------------------
	.section	.nv.shared.reserved.0,"aw",@nobits
	.weak		__nv_reservedSMEM_offset_0_alias
	.size		__nv_reservedSMEM_offset_0_alias, 0, 64
	.other		__nv_reservedSMEM_offset_0_alias,@"STO_CUDA_RESERVED_SHARED STV_DEFAULT"
__nv_reservedSMEM_offset_0_alias:
	.zero		0
	.zero		64


//--------------------- .nv.constant0._Z6mulmatPfS_S_ii --------------------------
	.section	.nv.constant0._Z6mulmatPfS_S_ii,"a",@progbits
	.sectionflags	@""
	.align	4
.nv.constant0._Z6mulmatPfS_S_ii:
	.zero		928


//--------------------- SYMBOLS --------------------------

	.type		.nv.reservedSmem.offset0,@object
	.size		.nv.reservedSmem.offset0,0x4
	.type		.nv.reservedSmem.cap,@object
	.size		.nv.reservedSmem.cap,0x4
